//
// Generated by NVIDIA NVVM Compiler
//
// Compiler Build ID: CL-36424714
// Cuda compilation tools, release 13.0, V13.0.88
// Based on NVVM 20.0.0
//

.version 9.0
.target sm_100
.address_size 64

	// .globl	_Z10multKernelPfPKfS1_i

.visible .entry _Z10multKernelPfPKfS1_i(
	.param .u64 .ptr .align 1 _Z10multKernelPfPKfS1_i_param_0,
	.param .u64 .ptr .align 1 _Z10multKernelPfPKfS1_i_param_1,
	.param .u64 .ptr .align 1 _Z10multKernelPfPKfS1_i_param_2,
	.param .u32 _Z10multKernelPfPKfS1_i_param_3
)
{
	.reg .pred 	%p<10>;
	.reg .b32 	%r<65>;
	.reg .b32 	%f<68>;
	.reg .b64 	%rd<65>;

	ld.param.u64 	%rd9, [_Z10multKernelPfPKfS1_i_param_0];
	ld.param.u64 	%rd10, [_Z10multKernelPfPKfS1_i_param_1];
	ld.param.u64 	%rd11, [_Z10multKernelPfPKfS1_i_param_2];
	ld.param.u32 	%r37, [_Z10multKernelPfPKfS1_i_param_3];
	cvta.to.global.u64 	%rd1, %rd11;
	cvta.to.global.u64 	%rd2, %rd10;
	mov.u32 	%r1, %tid.x;
	mov.u32 	%r2, %ctaid.x;
	mov.u32 	%r3, %ntid.x;
	setp.lt.s32 	%p1, %r37, 1;
	mov.f32 	%f67, 0f00000000;
	@%p1 bra 	$L__BB0_12;
	mul.lo.s32 	%r4, %r37, %r2;
	and.b32  	%r5, %r37, 7;
	setp.lt.u32 	%p2, %r37, 8;
	mov.f32 	%f67, 0f00000000;
	mov.b32 	%r63, 0;
	@%p2 bra 	$L__BB0_4;
	and.b32  	%r63, %r37, 2147483640;
	neg.s32 	%r61, %r63;
	add.s32 	%r60, %r1, %r3;
	shl.b32 	%r39, %r3, 1;
	add.s32 	%r59, %r1, %r39;
	mad.lo.s32 	%r58, %r3, 3, %r1;
	shl.b32 	%r40, %r3, 2;
	add.s32 	%r57, %r1, %r40;
	mad.lo.s32 	%r56, %r3, 5, %r1;
	mad.lo.s32 	%r55, %r3, 6, %r1;
	mad.lo.s32 	%r54, %r3, 7, %r1;
	mul.wide.u32 	%rd12, %r1, 4;
	add.s64 	%rd64, %rd1, %rd12;
	mul.wide.u32 	%rd13, %r4, 4;
	add.s64 	%rd14, %rd13, %rd2;
	add.s64 	%rd63, %rd14, 16;
	mov.f32 	%f67, 0f00000000;
	mul.wide.u32 	%rd29, %r3, 32;
$L__BB0_3:
	.pragma "nounroll";
	ld.global.f32 	%f17, [%rd63+-16];
	ld.global.f32 	%f18, [%rd64];
	fma.rn.f32 	%f19, %f17, %f18, %f67;
	ld.global.f32 	%f20, [%rd63+-12];
	mul.wide.u32 	%rd15, %r60, 4;
	add.s64 	%rd16, %rd1, %rd15;
	ld.global.f32 	%f21, [%rd16];
	fma.rn.f32 	%f22, %f20, %f21, %f19;
	ld.global.f32 	%f23, [%rd63+-8];
	mul.wide.u32 	%rd17, %r59, 4;
	add.s64 	%rd18, %rd1, %rd17;
	ld.global.f32 	%f24, [%rd18];
	fma.rn.f32 	%f25, %f23, %f24, %f22;
	ld.global.f32 	%f26, [%rd63+-4];
	mul.wide.u32 	%rd19, %r58, 4;
	add.s64 	%rd20, %rd1, %rd19;
	ld.global.f32 	%f27, [%rd20];
	fma.rn.f32 	%f28, %f26, %f27, %f25;
	ld.global.f32 	%f29, [%rd63];
	mul.wide.u32 	%rd21, %r57, 4;
	add.s64 	%rd22, %rd1, %rd21;
	ld.global.f32 	%f30, [%rd22];
	fma.rn.f32 	%f31, %f29, %f30, %f28;
	ld.global.f32 	%f32, [%rd63+4];
	mul.wide.u32 	%rd23, %r56, 4;
	add.s64 	%rd24, %rd1, %rd23;
	ld.global.f32 	%f33, [%rd24];
	fma.rn.f32 	%f34, %f32, %f33, %f31;
	ld.global.f32 	%f35, [%rd63+8];
	mul.wide.u32 	%rd25, %r55, 4;
	add.s64 	%rd26, %rd1, %rd25;
	ld.global.f32 	%f36, [%rd26];
	fma.rn.f32 	%f37, %f35, %f36, %f34;
	ld.global.f32 	%f38, [%rd63+12];
	mul.wide.u32 	%rd27, %r54, 4;
	add.s64 	%rd28, %rd1, %rd27;
	ld.global.f32 	%f39, [%rd28];
	fma.rn.f32 	%f67, %f38, %f39, %f37;
	add.s32 	%r61, %r61, 8;
	shl.b32 	%r41, %r3, 3;
	add.s32 	%r60, %r60, %r41;
	add.s32 	%r59, %r59, %r41;
	add.s32 	%r58, %r58, %r41;
	add.s32 	%r57, %r57, %r41;
	add.s32 	%r56, %r56, %r41;
	add.s32 	%r55, %r55, %r41;
	add.s32 	%r54, %r54, %r41;
	add.s64 	%rd64, %rd64, %rd29;
	add.s64 	%rd63, %rd63, 32;
	setp.ne.s32 	%p3, %r61, 0;
	@%p3 bra 	$L__BB0_3;
$L__BB0_4:
	setp.eq.s32 	%p4, %r5, 0;
	@%p4 bra 	$L__BB0_12;
	and.b32  	%r32, %r37, 3;
	setp.lt.u32 	%p5, %r5, 4;
	@%p5 bra 	$L__BB0_7;
	add.s32 	%r42, %r63, %r4;
	mul.wide.u32 	%rd30, %r42, 4;
	add.s64 	%rd31, %rd2, %rd30;
	ld.global.f32 	%f41, [%rd31];
	mad.lo.s32 	%r43, %r63, %r3, %r1;
	mul.wide.u32 	%rd32, %r43, 4;
	add.s64 	%rd33, %rd1, %rd32;
	ld.global.f32 	%f42, [%rd33];
	fma.rn.f32 	%f43, %f41, %f42, %f67;
	cvt.u64.u32 	%rd34, %r4;
	cvt.u64.u32 	%rd35, %r63;
	add.s64 	%rd36, %rd35, %rd34;
	shl.b64 	%rd37, %rd36, 2;
	add.s64 	%rd38, %rd2, %rd37;
	ld.global.f32 	%f44, [%rd38+4];
	add.s32 	%r44, %r43, %r3;
	mul.wide.u32 	%rd39, %r44, 4;
	add.s64 	%rd40, %rd1, %rd39;
	ld.global.f32 	%f45, [%rd40];
	fma.rn.f32 	%f46, %f44, %f45, %f43;
	ld.global.f32 	%f47, [%rd38+8];
	add.s32 	%r45, %r44, %r3;
	mul.wide.u32 	%rd41, %r45, 4;
	add.s64 	%rd42, %rd1, %rd41;
	ld.global.f32 	%f48, [%rd42];
	fma.rn.f32 	%f49, %f47, %f48, %f46;
	ld.global.f32 	%f50, [%rd38+12];
	add.s32 	%r46, %r45, %r3;
	mul.wide.u32 	%rd43, %r46, 4;
	add.s64 	%rd44, %rd1, %rd43;
	ld.global.f32 	%f51, [%rd44];
	fma.rn.f32 	%f67, %f50, %f51, %f49;
	add.s32 	%r63, %r63, 4;
$L__BB0_7:
	setp.eq.s32 	%p6, %r32, 0;
	@%p6 bra 	$L__BB0_12;
	setp.eq.s32 	%p7, %r32, 1;
	@%p7 bra 	$L__BB0_10;
	add.s32 	%r47, %r63, %r4;
	mul.wide.u32 	%rd45, %r47, 4;
	add.s64 	%rd46, %rd2, %rd45;
	ld.global.f32 	%f53, [%rd46];
	mad.lo.s32 	%r48, %r63, %r3, %r1;
	mul.wide.u32 	%rd47, %r48, 4;
	add.s64 	%rd48, %rd1, %rd47;
	ld.global.f32 	%f54, [%rd48];
	fma.rn.f32 	%f55, %f53, %f54, %f67;
	cvt.u64.u32 	%rd49, %r4;
	cvt.u64.u32 	%rd50, %r63;
	add.s64 	%rd51, %rd50, %rd49;
	shl.b64 	%rd52, %rd51, 2;
	add.s64 	%rd53, %rd2, %rd52;
	ld.global.f32 	%f56, [%rd53+4];
	add.s32 	%r49, %r48, %r3;
	mul.wide.u32 	%rd54, %r49, 4;
	add.s64 	%rd55, %rd1, %rd54;
	ld.global.f32 	%f57, [%rd55];
	fma.rn.f32 	%f67, %f56, %f57, %f55;
	add.s32 	%r63, %r63, 2;
$L__BB0_10:
	and.b32  	%r50, %r37, 1;
	setp.eq.b32 	%p8, %r50, 1;
	not.pred 	%p9, %p8;
	@%p9 bra 	$L__BB0_12;
	add.s32 	%r51, %r63, %r4;
	mul.wide.u32 	%rd56, %r51, 4;
	add.s64 	%rd57, %rd2, %rd56;
	ld.global.f32 	%f58, [%rd57];
	mad.lo.s32 	%r52, %r63, %r3, %r1;
	mul.wide.u32 	%rd58, %r52, 4;
	add.s64 	%rd59, %rd1, %rd58;
	ld.global.f32 	%f59, [%rd59];
	fma.rn.f32 	%f67, %f58, %f59, %f67;
$L__BB0_12:
	cvta.to.global.u64 	%rd60, %rd9;
	mad.lo.s32 	%r53, %r2, %r3, %r1;
	mul.wide.u32 	%rd61, %r53, 4;
	add.s64 	%rd62, %rd60, %rd61;
	st.global.f32 	[%rd62], %f67;
	ret;

}


// ===== COMPILED SASS (sm_100) =====

	.target	sm_100

	.elftype	@"ET_EXEC"


//--------------------- .note.nv.tkinfo           --------------------------
	.section	.note.nv.tkinfo,"",@"SHT_NOTE"
	.sectionflags	@"SHF_NOTE_NV_TKINFO"
	.tkinfo
        /*0018*/ 	.word	0x00000002
        /*0030*/ 	.string	""
        /*0030*/ 	.string	"ptxas"
        /*0030*/ 	.string	"Cuda compilation tools, release 13.0, V13.0.88"
        /*0030*/ 	.string	"Build cuda_13.0.r13.0/compiler.36424714_0"
        /*0030*/ 	.string	"-arch sm_100 -m 64 "



//--------------------- .note.nv.cuinfo           --------------------------
	.section	.note.nv.cuinfo,"",@"SHT_NOTE"
	.sectionflags	@"SHF_NOTE_NV_CUINFO"
        /*0018*/ 	.short	0x0002
        /*001a*/ 	.short	0x0064
        /*001c*/ 	.short	0x0082
	.zero		2


//--------------------- .nv.info                  --------------------------
	.section	.nv.info,"",@"SHT_CUDA_INFO"
	.align	4


	//----- nvinfo : EIATTR_REGCOUNT
	.align		4
        /*0000*/ 	.byte	0x04, 0x2f
        /*0002*/ 	.short	(.L_1 - .L_0)
	.align		4
.L_0:
        /*0004*/ 	.word	index@(_Z10multKernelPfPKfS1_i)
        /*0008*/ 	.word	0x00000020


	//----- nvinfo : EIATTR_FRAME_SIZE
	.align		4
.L_1:
        /*000c*/ 	.byte	0x04, 0x11
        /*000e*/ 	.short	(.L_3 - .L_2)
	.align		4
.L_2:
        /*0010*/ 	.word	index@(_Z10multKernelPfPKfS1_i)
        /*0014*/ 	.word	0x00000000


	//----- nvinfo : EIATTR_MIN_STACK_SIZE
	.align		4
.L_3:
        /*0018*/ 	.byte	0x04, 0x12
        /*001a*/ 	.short	(.L_5 - .L_4)
	.align		4
.L_4:
        /*001c*/ 	.word	index@(_Z10multKernelPfPKfS1_i)
        /*0020*/ 	.word	0x00000000
.L_5:


//--------------------- .nv.compat                --------------------------
	.section	.nv.compat,"",@"SHT_CUDA_COMPAT_INFO"
	.align	4
        /*0000*/ 	.byte	0x02, 0x09, 0x00, 0x00, 0x02, 0x02, 0x01, 0x00, 0x02, 0x05, 0x05, 0x00, 0x03, 0x07, 0x01, 0x01
        /*0010*/ 	.byte	0x02, 0x03, 0x00, 0x00, 0x02, 0x06, 0x01, 0x00, 0x04, 0x0b, 0x08, 0x00, 0x09, 0x00, 0x00, 0x00
        /*0020*/ 	.byte	0x00, 0x00, 0x00, 0x00


//--------------------- .nv.info._Z10multKernelPfPKfS1_i --------------------------
	.section	.nv.info._Z10multKernelPfPKfS1_i,"",@"SHT_CUDA_INFO"
	.sectionflags	@""
	.align	4


	//----- nvinfo : EIATTR_CUDA_API_VERSION
	.align		4
        /*0000*/ 	.byte	0x04, 0x37
        /*0002*/ 	.short	(.L_7 - .L_6)
.L_6:
        /*0004*/ 	.word	0x00000082


	//----- nvinfo : EIATTR_KPARAM_INFO
	.align		4
.L_7:
        /*0008*/ 	.byte	0x04, 0x17
        /*000a*/ 	.short	(.L_9 - .L_8)
.L_8:
        /*000c*/ 	.word	0x00000000
        /*0010*/ 	.short	0x0003
        /*0012*/ 	.short	0x0018
        /*0014*/ 	.byte	0x00, 0xf0, 0x11, 0x00


	//----- nvinfo : EIATTR_KPARAM_INFO
	.align		4
.L_9:
        /*0018*/ 	.byte	0x04, 0x17
        /*001a*/ 	.short	(.L_11 - .L_10)
.L_10:
        /*001c*/ 	.word	0x00000000
        /*0020*/ 	.short	0x0002
        /*0022*/ 	.short	0x0010
        /*0024*/ 	.byte	0x00, 0xf5, 0x21, 0x00


	//----- nvinfo : EIATTR_KPARAM_INFO
	.align		4
.L_11:
        /*0028*/ 	.byte	0x04, 0x17
        /*002a*/ 	.short	(.L_13 - .L_12)
.L_12:
        /*002c*/ 	.word	0x00000000
        /*0030*/ 	.short	0x0001
        /*0032*/ 	.short	0x0008
        /*0034*/ 	.byte	0x00, 0xf5, 0x21, 0x00


	//----- nvinfo : EIATTR_KPARAM_INFO
	.align		4
.L_13:
        /*0038*/ 	.byte	0x04, 0x17
        /*003a*/ 	.short	(.L_15 - .L_14)
.L_14:
        /*003c*/ 	.word	0x00000000
        /*0040*/ 	.short	0x0000
        /*0042*/ 	.short	0x0000
        /*0044*/ 	.byte	0x00, 0xf5, 0x21, 0x00


	//----- nvinfo : EIATTR_SPARSE_MMA_MASK
	.align		4
.L_15:
        /*0048*/ 	.byte	0x03, 0x50
        /*004a*/ 	.short	0x0000


	//----- nvinfo : EIATTR_MAXREG_COUNT
	.align		4
        /*004c*/ 	.byte	0x03, 0x1b
        /*004e*/ 	.short	0x00ff


	//----- nvinfo : EIATTR_MERCURY_ISA_VERSION
	.align		4
        /*0050*/ 	.byte	0x03, 0x5f
        /*0052*/ 	.short	0x0101


	//----- nvinfo : EIATTR_VRC_CTA_INIT_COUNT
	.align		4
        /*0054*/ 	.byte	0x02, 0x4a
	.zero		1
	.zero		1


	//----- nvinfo : EIATTR_EXIT_INSTR_OFFSETS
	.align		4
        /*0058*/ 	.byte	0x04, 0x1c
        /*005a*/ 	.short	(.L_17 - .L_16)


	//   ....[0]....
.L_16:
        /*005c*/ 	.word	0x000009b0


	//----- nvinfo : EIATTR_CBANK_PARAM_SIZE
	.align		4
.L_17:
        /*0060*/ 	.byte	0x03, 0x19
        /*0062*/ 	.short	0x001c


	//----- nvinfo : EIATTR_PARAM_CBANK
	.align		4
        /*0064*/ 	.byte	0x04, 0x0a
        /*0066*/ 	.short	(.L_19 - .L_18)
	.align		4
.L_18:
        /*0068*/ 	.word	index@(.nv.constant0._Z10multKernelPfPKfS1_i)
        /*006c*/ 	.short	0x0380
        /*006e*/ 	.short	0x001c


	//----- nvinfo : EIATTR_SW_WAR
	.align		4
.L_19:
        /*0070*/ 	.byte	0x04, 0x36
        /*0072*/ 	.short	(.L_21 - .L_20)
.L_20:
        /*0074*/ 	.word	0x00000008
.L_21:


//--------------------- .nv.callgraph             --------------------------
	.section	.nv.callgraph,"",@"SHT_CUDA_CALLGRAPH"
	.align	4
	.sectionentsize	8
	.align		4
        /*0000*/ 	.word	0x00000000
	.align		4
        /*0004*/ 	.word	0xffffffff
	.align		4
        /*0008*/ 	.word	0x00000000
	.align		4
        /*000c*/ 	.word	0xfffffffe
	.align		4
        /*0010*/ 	.word	0x00000000
	.align		4
        /*0014*/ 	.word	0xfffffffd
	.align		4
        /*0018*/ 	.word	0x00000000
	.align		4
        /*001c*/ 	.word	0xfffffffc


//--------------------- .text._Z10multKernelPfPKfS1_i --------------------------
	.section	.text._Z10multKernelPfPKfS1_i,"ax",@progbits
	.align	128
        .global         _Z10multKernelPfPKfS1_i
        .type           _Z10multKernelPfPKfS1_i,@function
        .size           _Z10multKernelPfPKfS1_i,(.L_x_6 - _Z10multKernelPfPKfS1_i)
        .other          _Z10multKernelPfPKfS1_i,@"STO_CUDA_ENTRY STV_DEFAULT"
_Z10multKernelPfPKfS1_i:
.text._Z10multKernelPfPKfS1_i:
[----:B------:R-:W-:Y:S01]  /*0000*/  LDC R1, c[0x0][0x37c] ;  /* 0x0000df00ff017b82 */ /* 0x000fe20000000800 */
[----:B------:R-:W0:Y:S01]  /*0010*/  LDCU UR6, c[0x0][0x398] ;  /* 0x00007300ff0677ac */ /* 0x000e220008000800 */
[----:B------:R-:W1:Y:S06]  /*0020*/  S2R R0, SR_TID.X ;  /* 0x0000000000007919 */ /* 0x000e6c0000002100 */
[----:B------:R-:W2:Y:S01]  /*0030*/  S2UR UR12, SR_CTAID.X ;  /* 0x00000000000c79c3 */ /* 0x000ea20000002500 */
[----:B------:R-:W-:Y:S01]  /*0040*/  HFMA2 R15, -RZ, RZ, 0, 0 ;  /* 0x00000000ff0f7431 */ /* 0x000fe200000001ff */
[----:B------:R-:W3:Y:S06]  /*0050*/  LDCU.64 UR10, c[0x0][0x358] ;  /* 0x00006b00ff0a77ac */ /* 0x000eec0008000a00 */
[----:B------:R-:W4:Y:S01]  /*0060*/  LDC R3, c[0x0][0x360] ;  /* 0x0000d800ff037b82 */ /* 0x000f220000000800 */
[----:B0-----:R-:W-:-:S09]  /*0070*/  UISETP.GE.AND UP0, UPT, UR6, 0x1, UPT ;  /* 0x000000010600788c */ /* 0x001fd2000bf06270 */
[----:B---3--:R-:W-:Y:S05]  /*0080*/  BRA.U !UP0, `(.L_x_0) ;  /* 0x0000000908387547 */ /* 0x008fea000b800000 */
[----:B------:R-:W-:Y:S01]  /*0090*/  UISETP.GE.U32.AND UP1, UPT, UR6, 0x8, UPT ;  /* 0x000000080600788c */ /* 0x000fe2000bf26070 */
[----:B------:R-:W-:Y:S01]  /*00a0*/  MOV R15, RZ ;  /* 0x000000ff000f7202 */ /* 0x000fe20000000f00 */
[----:B------:R-:W-:Y:S01]  /*00b0*/  ULOP3.LUT UR8, UR6, 0x7, URZ, 0xc0, !UPT ;  /* 0x0000000706087892 */ /* 0x000fe2000f8ec0ff */
[----:B------:R-:W-:Y:S01]  /*00c0*/  MOV R4, RZ ;  /* 0x000000ff00047202 */ /* 0x000fe20000000f00 */
[----:B--2---:R-:W-:Y:S02]  /*00d0*/  UIMAD UR7, UR12, UR6, URZ ;  /* 0x000000060c0772a4 */ /* 0x004fe4000f8e02ff */
[----:B------:R-:W-:-:S03]  /*00e0*/  UISETP.NE.AND UP0, UPT, UR8, URZ, UPT ;  /* 0x000000ff0800728c */ /* 0x000fc6000bf05270 */
[----:B------:R-:W-:Y:S08]  /*00f0*/  BRA.U !UP1, `(.L_x_1) ;  /* 0x0000000509047547 */ /* 0x000ff0000b800000 */
[----:B------:R-:W0:Y:S01]  /*0100*/  LDCU.64 UR4, c[0x0][0x388] ;  /* 0x00007100ff0477ac */ /* 0x000e220008000a00 */
[----:B------:R-:W2:Y:S01]  /*0110*/  LDC.64 R16, c[0x0][0x390] ;  /* 0x0000e400ff107b82 */ /* 0x000ea20000000a00 */
[----:B-1--4-:R-:W-:Y:S01]  /*0120*/  IADD3 R2, PT, PT, R0, R3, RZ ;  /* 0x0000000300027210 */ /* 0x012fe20007ffe0ff */
[C-C-:B------:R-:W-:Y:S01]  /*0130*/  IMAD R8, R3.reuse, 0x3, R0.reuse ;  /* 0x0000000303087824 */ /* 0x140fe200078e0200 */
[----:B------:R-:W-:Y:S01]  /*0140*/  ULOP3.LUT UR9, UR6, 0x7ffffff8, URZ, 0xc0, !UPT ;  /* 0x7ffffff806097892 */ /* 0x000fe2000f8ec0ff */
[CC--:B------:R-:W-:Y:S01]  /*0150*/  LEA R6, R3.reuse, R0.reuse, 0x1 ;  /* 0x0000000003067211 */ /* 0x0c0fe200078e08ff */
[C-C-:B------:R-:W-:Y:S01]  /*0160*/  IMAD R12, R3.reuse, 0x5, R0.reuse ;  /* 0x00000005030c7824 */ /* 0x140fe200078e0200 */
[C---:B------:R-:W-:Y:S01]  /*0170*/  LEA R10, R3.reuse, R0, 0x2 ;  /* 0x00000000030a7211 */ /* 0x040fe200078e10ff */
[C-C-:B------:R-:W-:Y:S01]  /*0180*/  IMAD R14, R3.reuse, 0x6, R0.reuse ;  /* 0x00000006030e7824 */ /* 0x140fe200078e0200 */
[----:B------:R-:W-:Y:S01]  /*0190*/  MOV R15, RZ ;  /* 0x000000ff000f7202 */ /* 0x000fe20000000f00 */
[----:B------:R-:W-:Y:S01]  /*01a0*/  IMAD R5, R3, 0x7, R0 ;  /* 0x0000000703057824 */ /* 0x000fe200078e0200 */
[----:B------:R-:W-:Y:S01]  /*01b0*/  MOV R4, UR9 ;  /* 0x0000000900047c02 */ /* 0x000fe20008000f00 */
[----:B0-----:R-:W-:-:S04]  /*01c0*/  UIMAD.WIDE.U32 UR4, UR7, 0x4, UR4 ;  /* 0x00000004070478a5 */ /* 0x001fc8000f8e0004 */
[----:B------:R-:W-:Y:S01]  /*01d0*/  UIADD3 UR13, UP1, UPT, UR4, 0x10, URZ ;  /* 0x00000010040d7890 */ /* 0x000fe2000ff3e0ff */
[----:B--2---:R-:W-:-:S03]  /*01e0*/  IMAD.WIDE.U32 R18, R0, 0x4, R16 ;  /* 0x0000000400127825 */ /* 0x004fc600078e0010 */
[----:B------:R-:W-:Y:S02]  /*01f0*/  UIADD3.X UR4, UPT, UPT, URZ, UR5, URZ, UP1, !UPT ;  /* 0x00000005ff047290 */ /* 0x000fe40008ffe4ff */
[----:B------:R-:W-:Y:S01]  /*0200*/  MOV R7, UR13 ;  /* 0x0000000d00077c02 */ /* 0x000fe20008000f00 */
[----:B------:R-:W-:-:S03]  /*0210*/  UIADD3 UR5, UPT, UPT, -UR9, URZ, URZ ;  /* 0x000000ff09057290 */ /* 0x000fc6000fffe1ff */
[----:B------:R-:W-:-:S09]  /*0220*/  MOV R28, UR4 ;  /* 0x00000004001c7c02 */ /* 0x000fd20008000f00 */
.L_x_2:
[----:B------:R-:W-:Y:S01]  /*0230*/  MOV R20, R7 ;  /* 0x0000000700147202 */ /* 0x000fe20000000f00 */
[--C-:B------:R-:W-:Y:S01]  /*0240*/  IMAD.WIDE.U32 R24, R2, 0x4, R16.reuse ;  /* 0x0000000402187825 */ /* 0x100fe200078e0010 */
[----:B------:R-:W-:Y:S02]  /*0250*/  MOV R21, R28 ;  /* 0x0000001c00157202 */ /* 0x000fe40000000f00 */
[----:B------:R-:W2:Y:S01]  /*0260*/  LDG.E R28, desc[UR10][R18.64] ;  /* 0x0000000a121c7981 */ /* 0x000ea2000c1e1900 */
[----:B------:R-:W-:-:S03]  /*0270*/  IMAD.WIDE.U32 R22, R6, 0x4, R16 ;  /* 0x0000000406167825 */ /* 0x000fc600078e0010 */
[----:B------:R-:W2:Y:S01]  /*0280*/  LDG.E R13, desc[UR10][R20.64+-0x10] ;  /* 0xfffff00a140d7981 */ /* 0x000ea2000c1e1900 */
[----:B------:R-:W-:-:S03]  /*0290*/  IMAD.WIDE.U32 R26, R8, 0x4, R16 ;  /* 0x00000004081a7825 */ /* 0x000fc600078e0010 */
[----:B------:R-:W3:Y:S04]  /*02a0*/  LDG.E R24, desc[UR10][R24.64] ;  /* 0x0000000a18187981 */ /* 0x000ee8000c1e1900 */
[----:B------:R-:W3:Y:S04]  /*02b0*/  LDG.E R11, desc[UR10][R20.64+-0xc] ;  /* 0xfffff40a140b7981 */ /* 0x000ee8000c1e1900 */
[----:B------:R0:W4:Y:S04]  /*02c0*/  LDG.E R7, desc[UR10][R22.64] ;  /* 0x0000000a16077981 */ /* 0x000128000c1e1900 */
[----:B------:R-:W4:Y:S04]  /*02d0*/  LDG.E R9, desc[UR10][R20.64+-0x8] ;  /* 0xfffff80a14097981 */ /* 0x000f28000c1e1900 */
[----:B------:R-:W5:Y:S04]  /*02e0*/  LDG.E R26, desc[UR10][R26.64] ;  /* 0x0000000a1a1a7981 */ /* 0x000f68000c1e1900 */
[----:B------:R-:W5:Y:S01]  /*02f0*/  LDG.E R25, desc[UR10][R20.64+-0x4] ;  /* 0xfffffc0a14197981 */ /* 0x000f62000c1e1900 */
[----:B0-----:R-:W-:-:S04]  /*0300*/  IMAD.WIDE.U32 R22, R12, 0x4, R16 ;  /* 0x000000040c167825 */ /* 0x001fc800078e0010 */
[----:B--2---:R-:W-:Y:S01]  /*0310*/  FFMA R13, R13, R28, R15 ;  /* 0x0000001c0d0d7223 */ /* 0x004fe2000000000f */
[----:B------:R-:W-:Y:S01]  /*0320*/  IMAD.WIDE.U32 R28, R10, 0x4, R16 ;  /* 0x000000040a1c7825 */ /* 0x000fe200078e0010 */
[----:B------:R-:W2:Y:S05]  /*0330*/  LDG.E R15, desc[UR10][R20.64+0xc] ;  /* 0x00000c0a140f7981 */ /* 0x000eaa000c1e1900 */
[----:B------:R-:W2:Y:S01]  /*0340*/  LDG.E R28, desc[UR10][R28.64] ;  /* 0x0000000a1c1c7981 */ /* 0x000ea2000c1e1900 */
[----:B---3--:R-:W-:-:S03]  /*0350*/  FFMA R11, R11, R24, R13 ;  /* 0x000000180b0b7223 */ /* 0x008fc6000000000d */
[----:B------:R-:W3:Y:S01]  /*0360*/  LDG.E R13, desc[UR10][R20.64+0x8] ;  /* 0x0000080a140d7981 */ /* 0x000ee2000c1e1900 */
[----:B----4-:R-:W-:-:S03]  /*0370*/  FFMA R24, R9, R7, R11 ;  /* 0x0000000709187223 */ /* 0x010fc6000000000b */
[----:B------:R-:W2:Y:S04]  /*0380*/  LDG.E R7, desc[UR10][R20.64] ;  /* 0x0000000a14077981 */ /* 0x000ea8000c1e1900 */
[----:B------:R0:W4:Y:S01]  /*0390*/  LDG.E R9, desc[UR10][R22.64] ;  /* 0x0000000a16097981 */ /* 0x000122000c1e1900 */
[----:B-----5:R-:W-:-:S03]  /*03a0*/  FFMA R27, R25, R26, R24 ;  /* 0x0000001a191b7223 */ /* 0x020fc60000000018 */
[----:B------:R-:W4:Y:S01]  /*03b0*/  LDG.E R26, desc[UR10][R20.64+0x4] ;  /* 0x0000040a141a7981 */ /* 0x000f22000c1e1900 */
[----:B------:R-:W-:-:S04]  /*03c0*/  IMAD.WIDE.U32 R24, R5, 0x4, R16 ;  /* 0x0000000405187825 */ /* 0x000fc800078e0010 */
[----:B0-----:R-:W-:Y:S02]  /*03d0*/  IMAD.WIDE.U32 R22, R14, 0x4, R16 ;  /* 0x000000040e167825 */ /* 0x001fe400078e0010 */
[----:B------:R-:W5:Y:S04]  /*03e0*/  LDG.E R24, desc[UR10][R24.64] ;  /* 0x0000000a18187981 */ /* 0x000f68000c1e1900 */
[----:B------:R-:W3:Y:S01]  /*03f0*/  LDG.E R11, desc[UR10][R22.64] ;  /* 0x0000000a160b7981 */ /* 0x000ee2000c1e1900 */
[----:B------:R-:W-:-:S04]  /*0400*/  UIADD3 UR5, UPT, UPT, UR5, 0x8, URZ ;  /* 0x0000000805057890 */ /* 0x000fc8000fffe0ff */
[----:B------:R-:W-:Y:S01]  /*0410*/  UISETP.NE.AND UP1, UPT, UR5, URZ, UPT ;  /* 0x000000ff0500728c */ /* 0x000fe2000bf25270 */
[C---:B------:R-:W-:Y:S01]  /*0420*/  LEA R2, R3.reuse, R2, 0x3 ;  /* 0x0000000203027211 */ /* 0x040fe200078e18ff */
[C---:B------:R-:W-:Y:S01]  /*0430*/  IMAD.WIDE.U32 R18, R3.reuse, 0x20, R18 ;  /* 0x0000002003127825 */ /* 0x040fe200078e0012 */
[C---:B------:R-:W-:Y:S02]  /*0440*/  LEA R6, R3.reuse, R6, 0x3 ;  /* 0x0000000603067211 */ /* 0x040fe400078e18ff */
[C---:B------:R-:W-:Y:S02]  /*0450*/  LEA R8, R3.reuse, R8, 0x3 ;  /* 0x0000000803087211 */ /* 0x040fe400078e18ff */
[C---:B------:R-:W-:Y:S02]  /*0460*/  LEA R10, R3.reuse, R10, 0x3 ;  /* 0x0000000a030a7211 */ /* 0x040fe400078e18ff */
[C---:B------:R-:W-:Y:S02]  /*0470*/  LEA R12, R3.reuse, R12, 0x3 ;  /* 0x0000000c030c7211 */ /* 0x040fe400078e18ff */
[----:B------:R-:W-:-:S02]  /*0480*/  LEA R14, R3, R14, 0x3 ;  /* 0x0000000e030e7211 */ /* 0x000fc400078e18ff */
[----:B------:R-:W-:Y:S01]  /*0490*/  LEA R5, R3, R5, 0x3 ;  /* 0x0000000503057211 */ /* 0x000fe200078e18ff */
[----:B--2---:R-:W-:-:S04]  /*04a0*/  FFMA R7, R7, R28, R27 ;  /* 0x0000001c07077223 */ /* 0x004fc8000000001b */
[----:B----4-:R-:W-:Y:S01]  /*04b0*/  FFMA R26, R26, R9, R7 ;  /* 0x000000091a1a7223 */ /* 0x010fe20000000007 */
[----:B------:R-:W-:-:S04]  /*04c0*/  IADD3 R7, P0, PT, R20, 0x20, RZ ;  /* 0x0000002014077810 */ /* 0x000fc80007f1e0ff */
[----:B------:R-:W-:Y:S01]  /*04d0*/  IADD3.X R28, PT, PT, RZ, R21, RZ, P0, !PT ;  /* 0x00000015ff1c7210 */ /* 0x000fe200007fe4ff */
[----:B---3--:R-:W-:-:S04]  /*04e0*/  FFMA R26, R13, R11, R26 ;  /* 0x0000000b0d1a7223 */ /* 0x008fc8000000001a */
[----:B-----5:R-:W-:Y:S01]  /*04f0*/  FFMA R15, R15, R24, R26 ;  /* 0x000000180f0f7223 */ /* 0x020fe2000000001a */
[----:B------:R-:W-:Y:S06]  /*0500*/  BRA.U UP1, `(.L_x_2) ;  /* 0xfffffffd01487547 */ /* 0x000fec000b83ffff */
.L_x_1:
[----:B------:R-:W-:Y:S05]  /*0510*/  BRA.U !UP0, `(.L_x_0) ;  /* 0x0000000508147547 */ /* 0x000fea000b800000 */
[----:B------:R-:W-:Y:S02]  /*0520*/  UISETP.GE.U32.AND UP0, UPT, UR8, 0x4, UPT ;  /* 0x000000040800788c */ /* 0x000fe4000bf06070 */
[----:B------:R-:W-:-:S04]  /*0530*/  ULOP3.LUT UR5, UR6, 0x3, URZ, 0xc0, !UPT ;  /* 0x0000000306057892 */ /* 0x000fc8000f8ec0ff */
[----:B------:R-:W-:-:S03]  /*0540*/  UISETP.NE.AND UP1, UPT, UR5, URZ, UPT ;  /* 0x000000ff0500728c */ /* 0x000fc6000bf25270 */
[----:B------:R-:W-:Y:S08]  /*0550*/  BRA.U !UP0, `(.L_x_3) ;  /* 0x0000000108787547 */ /* 0x000ff0000b800000 */
[----:B------:R-:W0:Y:S01]  /*0560*/  LDC.64 R16, c[0x0][0x388] ;  /* 0x0000e200ff107b82 */ /* 0x000e220000000a00 */
[CC--:B-1--4-:R-:W-:Y:S01]  /*0570*/  IMAD R12, R4.reuse, R3.reuse, R0 ;  /* 0x00000003040c7224 */ /* 0x0d2fe200078e0200 */
[C---:B------:R-:W-:Y:S02]  /*0580*/  IADD3 R5, PT, PT, R4.reuse, UR7, RZ ;  /* 0x0000000704057c10 */ /* 0x040fe4000fffe0ff */
[----:B------:R-:W-:Y:S02]  /*0590*/  IADD3 R18, P0, PT, R4, UR7, RZ ;  /* 0x0000000704127c10 */ /* 0x000fe4000ff1e0ff */
[----:B------:R-:W-:Y:S02]  /*05a0*/  IADD3 R14, PT, PT, R12, R3, RZ ;  /* 0x000000030c0e7210 */ /* 0x000fe40007ffe0ff */
[----:B------:R-:W1:Y:S08]  /*05b0*/  LDC.64 R6, c[0x0][0x390] ;  /* 0x0000e400ff067b82 */ /* 0x000e700000000a00 */
[----:B------:R-:W2:Y:S01]  /*05c0*/  LDC.64 R8, c[0x0][0x388] ;  /* 0x0000e200ff087b82 */ /* 0x000ea20000000a00 */
[----:B0-----:R-:W-:Y:S01]  /*05d0*/  IMAD.WIDE.U32 R16, R5, 0x4, R16 ;  /* 0x0000000405107825 */ /* 0x001fe200078e0010 */
[----:B------:R-:W-:-:S04]  /*05e0*/  IADD3.X R5, PT, PT, RZ, RZ, RZ, P0, !PT ;  /* 0x000000ffff057210 */ /* 0x000fc800007fe4ff */
[----:B------:R-:W3:Y:S01]  /*05f0*/  LDG.E R2, desc[UR10][R16.64] ;  /* 0x0000000a10027981 */ /* 0x000ee2000c1e1900 */
[----:B-1----:R-:W-:-:S04]  /*0600*/  IMAD.WIDE.U32 R12, R12, 0x4, R6 ;  /* 0x000000040c0c7825 */ /* 0x002fc800078e0006 */
[C---:B------:R-:W-:Y:S01]  /*0610*/  IMAD.WIDE.U32 R10, R14.reuse, 0x4, R6 ;  /* 0x000000040e0a7825 */ /* 0x040fe200078e0006 */
[-C--:B------:R-:W-:Y:S01]  /*0620*/  IADD3 R14, PT, PT, R14, R3.reuse, RZ ;  /* 0x000000030e0e7210 */ /* 0x080fe20007ffe0ff */
[----:B------:R-:W3:Y:S01]  /*0630*/  LDG.E R12, desc[UR10][R12.64] ;  /* 0x0000000a0c0c7981 */ /* 0x000ee2000c1e1900 */
[----:B--2---:R-:W-:Y:S02]  /*0640*/  LEA R8, P0, R18, R8, 0x2 ;  /* 0x0000000812087211 */ /* 0x004fe400078010ff */
[----:B------:R-:W-:Y:S01]  /*0650*/  IADD3 R21, PT, PT, R14, R3, RZ ;  /* 0x000000030e157210 */ /* 0x000fe20007ffe0ff */
[----:B------:R-:W2:Y:S01]  /*0660*/  LDG.E R10, desc[UR10][R10.64] ;  /* 0x0000000a0a0a7981 */ /* 0x000ea2000c1e1900 */
[----:B------:R-:W-:Y:S01]  /*0670*/  LEA.HI.X R9, R18, R9, R5, 0x2, P0 ;  /* 0x0000000912097211 */ /* 0x000fe200000f1405 */
[----:B------:R-:W-:-:S04]  /*0680*/  IMAD.WIDE.U32 R18, R14, 0x4, R6 ;  /* 0x000000040e127825 */ /* 0x000fc800078e0006 */
[----:B------:R-:W2:Y:S01]  /*0690*/  LDG.E R5, desc[UR10][R8.64+0x4] ;  /* 0x0000040a08057981 */ /* 0x000ea2000c1e1900 */
[----:B------:R-:W-:-:S03]  /*06a0*/  IMAD.WIDE.U32 R6, R21, 0x4, R6 ;  /* 0x0000000415067825 */ /* 0x000fc600078e0006 */
[----:B------:R-:W4:Y:S04]  /*06b0*/  LDG.E R18, desc[UR10][R18.64] ;  /* 0x0000000a12127981 */ /* 0x000f28000c1e1900 */
[----:B------:R-:W4:Y:S04]  /*06c0*/  LDG.E R21, desc[UR10][R8.64+0x8] ;  /* 0x0000080a08157981 */ /* 0x000f28000c1e1900 */
[----:B------:R-:W5:Y:S04]  /*06d0*/  LDG.E R6, desc[UR10][R6.64] ;  /* 0x0000000a06067981 */ /* 0x000f68000c1e1900 */
[----:B------:R-:W5:Y:S01]  /*06e0*/  LDG.E R17, desc[UR10][R8.64+0xc] ;  /* 0x00000c0a08117981 */ /* 0x000f62000c1e1900 */
[----:B------:R-:W-:Y:S01]  /*06f0*/  IADD3 R4, PT, PT, R4, 0x4, RZ ;  /* 0x0000000404047810 */ /* 0x000fe20007ffe0ff */
[----:B---3--:R-:W-:-:S04]  /*0700*/  FFMA R2, R2, R12, R15 ;  /* 0x0000000c02027223 */ /* 0x008fc8000000000f */
[----:B--2---:R-:W-:-:S04]  /*0710*/  FFMA R2, R5, R10, R2 ;  /* 0x0000000a05027223 */ /* 0x004fc80000000002 */
[----:B----4-:R-:W-:-:S04]  /*0720*/  FFMA R2, R21, R18, R2 ;  /* 0x0000001215027223 */ /* 0x010fc80000000002 */
[----:B-----5:R-:W-:-:S07]  /*0730*/  FFMA R15, R17, R6, R2 ;  /* 0x00000006110f7223 */ /* 0x020fce0000000002 */
.L_x_3:
[----:B------:R-:W-:Y:S05]  /*0740*/  BRA.U !UP1, `(.L_x_0) ;  /* 0x0000000109887547 */ /* 0x000fea000b800000 */
[----:B------:R-:W-:Y:S02]  /*0750*/  UISETP.NE.AND UP0, UPT, UR5, 0x1, UPT ;  /* 0x000000010500788c */ /* 0x000fe4000bf05270 */
[----:B------:R-:W-:-:S04]  /*0760*/  ULOP3.LUT UR4, UR6, 0x1, URZ, 0xc0, !UPT ;  /* 0x0000000106047892 */ /* 0x000fc8000f8ec0ff */
[----:B------:R-:W-:-:S03]  /*0770*/  UISETP.NE.U32.AND UP1, UPT, UR4, 0x1, UPT ;  /* 0x000000010400788c */ /* 0x000fc6000bf25070 */
[----:B------:R-:W-:Y:S08]  /*0780*/  BRA.U !UP0, `(.L_x_4) ;  /* 0x0000000108507547 */ /* 0x000ff0000b800000 */
[----:B------:R-:W0:Y:S01]  /*0790*/  LDC.64 R10, c[0x0][0x388] ;  /* 0x0000e200ff0a7b82 */ /* 0x000e220000000a00 */
[C---:B------:R-:W-:Y:S01]  /*07a0*/  IADD3 R5, PT, PT, R4.reuse, UR7, RZ ;  /* 0x0000000704057c10 */ /* 0x040fe2000fffe0ff */
[C---:B-1--4-:R-:W-:Y:S01]  /*07b0*/  IMAD R12, R4.reuse, R3, R0 ;  /* 0x00000003040c7224 */ /* 0x052fe200078e0200 */
[----:B------:R-:W-:-:S04]  /*07c0*/  IADD3 R2, P0, PT, R4, UR7, RZ ;  /* 0x0000000704027c10 */ /* 0x000fc8000ff1e0ff */
[----:B------:R-:W-:Y:S01]  /*07d0*/  IADD3 R17, PT, PT, R12, R3, RZ ;  /* 0x000000030c117210 */ /* 0x000fe20007ffe0ff */
[----:B------:R-:W1:Y:S08]  /*07e0*/  LDC.64 R6, c[0x0][0x390] ;  /* 0x0000e400ff067b82 */ /* 0x000e700000000a00 */
[----:B------:R-:W2:Y:S01]  /*07f0*/  LDC.64 R8, c[0x0][0x388] ;  /* 0x0000e200ff087b82 */ /* 0x000ea20000000a00 */
[----:B0-----:R-:W-:Y:S01]  /*0800*/  IMAD.WIDE.U32 R10, R5, 0x4, R10 ;  /* 0x00000004050a7825 */ /* 0x001fe200078e000a */
[----:B------:R-:W-:-:S05]  /*0810*/  IADD3.X R5, PT, PT, RZ, RZ, RZ, P0, !PT ;  /* 0x000000ffff057210 */ /* 0x000fca00007fe4ff */
[----:B------:R-:W3:Y:S01]  /*0820*/  LDG.E R10, desc[UR10][R10.64] ;  /* 0x0000000a0a0a7981 */ /* 0x000ee2000c1e1900 */
[----:B-1----:R-:W-:-:S04]  /*0830*/  IMAD.WIDE.U32 R12, R12, 0x4, R6 ;  /* 0x000000040c0c7825 */ /* 0x002fc800078e0006 */
[----:B------:R-:W-:Y:S02]  /*0840*/  IMAD.WIDE.U32 R6, R17, 0x4, R6 ;  /* 0x0000000411067825 */ /* 0x000fe400078e0006 */
[----:B------:R-:W3:Y:S01]  /*0850*/  LDG.E R12, desc[UR10][R12.64] ;  /* 0x0000000a0c0c7981 */ /* 0x000ee2000c1e1900 */
[----:B--2---:R-:W-:-:S03]  /*0860*/  LEA R8, P0, R2, R8, 0x2 ;  /* 0x0000000802087211 */ /* 0x004fc600078010ff */
[----:B------:R-:W2:Y:S01]  /*0870*/  LDG.E R6, desc[UR10][R6.64] ;  /* 0x0000000a06067981 */ /* 0x000ea2000c1e1900 */
[----:B------:R-:W-:-:S05]  /*0880*/  LEA.HI.X R9, R2, R9, R5, 0x2, P0 ;  /* 0x0000000902097211 */ /* 0x000fca00000f1405 */
[----:B------:R-:W2:Y:S01]  /*0890*/  LDG.E R8, desc[UR10][R8.64+0x4] ;  /* 0x0000040a08087981 */ /* 0x000ea2000c1e1900 */
[----:B------:R-:W-:Y:S01]  /*08a0*/  IADD3 R4, PT, PT, R4, 0x2, RZ ;  /* 0x0000000204047810 */ /* 0x000fe20007ffe0ff */
[----:B---3--:R-:W-:-:S04]  /*08b0*/  FFMA R15, R10, R12, R15 ;  /* 0x0000000c0a0f7223 */ /* 0x008fc8000000000f */
[----:B--2---:R-:W-:-:S07]  /*08c0*/  FFMA R15, R8, R6, R15 ;  /* 0x00000006080f7223 */ /* 0x004fce000000000f */
.L_x_4:
[----:B------:R-:W-:Y:S05]  /*08d0*/  BRA.U UP1, `(.L_x_0) ;  /* 0x0000000101247547 */ /* 0x000fea000b800000 */
[----:B------:R-:W0:Y:S01]  /*08e0*/  LDC.64 R6, c[0x0][0x388] ;  /* 0x0000e200ff067b82 */ /* 0x000e220000000a00 */
[----:B------:R-:W-:Y:S01]  /*08f0*/  IADD3 R5, PT, PT, R4, UR7, RZ ;  /* 0x0000000704057c10 */ /* 0x000fe2000fffe0ff */
[----:B-1--4-:R-:W-:-:S06]  /*0900*/  IMAD R11, R3, R4, R0 ;  /* 0x00000004030b7224 */ /* 0x012fcc00078e0200 */
[----:B------:R-:W1:Y:S01]  /*0910*/  LDC.64 R8, c[0x0][0x390] ;  /* 0x0000e400ff087b82 */ /* 0x000e620000000a00 */
[----:B0-----:R-:W-:-:S06]  /*0920*/  IMAD.WIDE.U32 R4, R5, 0x4, R6 ;  /* 0x0000000405047825 */ /* 0x001fcc00078e0006 */
[----:B------:R-:W2:Y:S01]  /*0930*/  LDG.E R4, desc[UR10][R4.64] ;  /* 0x0000000a04047981 */ /* 0x000ea2000c1e1900 */
[----:B-1----:R-:W-:-:S06]  /*0940*/  IMAD.WIDE.U32 R6, R11, 0x4, R8 ;  /* 0x000000040b067825 */ /* 0x002fcc00078e0008 */
[----:B------:R-:W2:Y:S02]  /*0950*/  LDG.E R6, desc[UR10][R6.64] ;  /* 0x0000000a06067981 */ /* 0x000ea4000c1e1900 */
[----:B--2---:R-:W-:-:S07]  /*0960*/  FFMA R15, R4, R6, R15 ;  /* 0x00000006040f7223 */ /* 0x004fce000000000f */
.L_x_0:
[----:B------:R-:W0:Y:S01]  /*0970*/  LDC.64 R4, c[0x0][0x380] ;  /* 0x0000e000ff047b82 */ /* 0x000e220000000a00 */
[----:B-12-4-:R-:W-:-:S04]  /*0980*/  IMAD R3, R3, UR12, R0 ;  /* 0x0000000c03037c24 */ /* 0x016fc8000f8e0200 */
[----:B0-----:R-:W-:-:S05]  /*0990*/  IMAD.WIDE.U32 R2, R3, 0x4, R4 ;  /* 0x0000000403027825 */ /* 0x001fca00078e0004 */
[----:B------:R-:W-:Y:S01]  /*09a0*/  STG.E desc[UR10][R2.64], R15 ;  /* 0x0000000f02007986 */ /* 0x000fe2000c10190a */
[----:B------:R-:W-:Y:S05]  /*09b0*/  EXIT ;  /* 0x000000000000794d */ /* 0x000fea0003800000 */
.L_x_5:
[----:B------:R-:W-:-:S00]  /*09c0*/  BRA `(.L_x_5) ;  /* 0xfffffffc00fc7947 */ /* 0x000fc0000383ffff */
[----:B------:R-:W-:-:S00]  /*09d0*/  NOP ;  /* 0x0000000000007918 */ /* 0x000fc00000000000 */
        /* <DEDUP_REMOVED lines=10> */
.L_x_6:


//--------------------- .nv.shared.reserved.0     --------------------------
	.section	.nv.shared.reserved.0,"aw",@nobits
	.weak		__nv_reservedSMEM_offset_0_alias
	.size		__nv_reservedSMEM_offset_0_alias, 0, 64
	.other		__nv_reservedSMEM_offset_0_alias,@"STO_CUDA_RESERVED_SHARED STV_DEFAULT"
__nv_reservedSMEM_offset_0_alias:
	.zero		0
	.zero		64


//--------------------- .nv.constant0._Z10multKernelPfPKfS1_i --------------------------
	.section	.nv.constant0._Z10multKernelPfPKfS1_i,"a",@progbits
	.sectionflags	@""
	.align	4
.nv.constant0._Z10multKernelPfPKfS1_i:
	.zero		924


//--------------------- SYMBOLS --------------------------

	.type		.nv.reservedSmem.offset0,@object
	.size		.nv.reservedSmem.offset0,0x4
